//
// Generated by NVIDIA NVVM Compiler
//
// Compiler Build ID: CL-36424714
// Cuda compilation tools, release 13.0, V13.0.88
// Based on NVVM 20.0.0
//

.version 9.0
.target sm_100
.address_size 64

	// .globl	_Z17sum_atomic_kernelPKfPfi
.extern .shared .align 16 .b8 s[];

.visible .entry _Z17sum_atomic_kernelPKfPfi(
	.param .u64 .ptr .align 1 _Z17sum_atomic_kernelPKfPfi_param_0,
	.param .u64 .ptr .align 1 _Z17sum_atomic_kernelPKfPfi_param_1,
	.param .u32 _Z17sum_atomic_kernelPKfPfi_param_2
)
{
	.reg .pred 	%p<7>;
	.reg .b32 	%r<19>;
	.reg .b32 	%f<14>;
	.reg .b64 	%rd<7>;

	ld.param.u64 	%rd2, [_Z17sum_atomic_kernelPKfPfi_param_0];
	ld.param.u64 	%rd3, [_Z17sum_atomic_kernelPKfPfi_param_1];
	ld.param.u32 	%r10, [_Z17sum_atomic_kernelPKfPfi_param_2];
	mov.u32 	%r11, %ctaid.x;
	mov.u32 	%r18, %ntid.x;
	mov.u32 	%r2, %tid.x;
	mad.lo.s32 	%r17, %r11, %r18, %r2;
	setp.ge.s32 	%p1, %r17, %r10;
	mov.f32 	%f13, 0f00000000;
	@%p1 bra 	$L__BB0_3;
	mov.u32 	%r12, %nctaid.x;
	mul.lo.s32 	%r4, %r18, %r12;
	cvta.to.global.u64 	%rd1, %rd2;
	mov.f32 	%f13, 0f00000000;
$L__BB0_2:
	mul.wide.s32 	%rd4, %r17, 4;
	add.s64 	%rd5, %rd1, %rd4;
	ld.global.f32 	%f6, [%rd5];
	add.f32 	%f13, %f13, %f6;
	add.s32 	%r17, %r17, %r4;
	setp.lt.s32 	%p2, %r17, %r10;
	@%p2 bra 	$L__BB0_2;
$L__BB0_3:
	shl.b32 	%r13, %r2, 2;
	mov.u32 	%r14, s;
	add.s32 	%r7, %r14, %r13;
	st.shared.f32 	[%r7], %f13;
	bar.sync 	0;
	setp.lt.u32 	%p3, %r18, 2;
	@%p3 bra 	$L__BB0_7;
$L__BB0_4:
	shr.u32 	%r9, %r18, 1;
	setp.ge.u32 	%p4, %r2, %r9;
	@%p4 bra 	$L__BB0_6;
	shl.b32 	%r15, %r9, 2;
	add.s32 	%r16, %r7, %r15;
	ld.shared.f32 	%f7, [%r16];
	ld.shared.f32 	%f8, [%r7];
	add.f32 	%f9, %f7, %f8;
	st.shared.f32 	[%r7], %f9;
$L__BB0_6:
	bar.sync 	0;
	setp.gt.u32 	%p5, %r18, 3;
	mov.u32 	%r18, %r9;
	@%p5 bra 	$L__BB0_4;
$L__BB0_7:
	setp.ne.s32 	%p6, %r2, 0;
	@%p6 bra 	$L__BB0_9;
	ld.shared.f32 	%f10, [s];
	cvta.to.global.u64 	%rd6, %rd3;
	atom.global.add.f32 	%f11, [%rd6], %f10;
$L__BB0_9:
	ret;

}


// ===== COMPILED SASS (sm_100) =====

	.target	sm_100

	.elftype	@"ET_EXEC"


//--------------------- .note.nv.tkinfo           --------------------------
	.section	.note.nv.tkinfo,"",@"SHT_NOTE"
	.sectionflags	@"SHF_NOTE_NV_TKINFO"
	.tkinfo
        /*0018*/ 	.word	0x00000002
        /*0030*/ 	.string	""
        /*0030*/ 	.string	"ptxas"
        /*0030*/ 	.string	"Cuda compilation tools, release 13.0, V13.0.88"
        /*0030*/ 	.string	"Build cuda_13.0.r13.0/compiler.36424714_0"
        /*0030*/ 	.string	"-arch sm_100 -m 64 "



//--------------------- .note.nv.cuinfo           --------------------------
	.section	.note.nv.cuinfo,"",@"SHT_NOTE"
	.sectionflags	@"SHF_NOTE_NV_CUINFO"
        /*0018*/ 	.short	0x0002
        /*001a*/ 	.short	0x0064
        /*001c*/ 	.short	0x0082
	.zero		2


//--------------------- .nv.info                  --------------------------
	.section	.nv.info,"",@"SHT_CUDA_INFO"
	.align	4


	//----- nvinfo : EIATTR_REGCOUNT
	.align		4
        /*0000*/ 	.byte	0x04, 0x2f
        /*0002*/ 	.short	(.L_1 - .L_0)
	.align		4
.L_0:
        /*0004*/ 	.word	index@(_Z17sum_atomic_kernelPKfPfi)
        /*0008*/ 	.word	0x0000000e


	//----- nvinfo : EIATTR_FRAME_SIZE
	.align		4
.L_1:
        /*000c*/ 	.byte	0x04, 0x11
        /*000e*/ 	.short	(.L_3 - .L_2)
	.align		4
.L_2:
        /*0010*/ 	.word	index@(_Z17sum_atomic_kernelPKfPfi)
        /*0014*/ 	.word	0x00000000


	//----- nvinfo : EIATTR_MIN_STACK_SIZE
	.align		4
.L_3:
        /*0018*/ 	.byte	0x04, 0x12
        /*001a*/ 	.short	(.L_5 - .L_4)
	.align		4
.L_4:
        /*001c*/ 	.word	index@(_Z17sum_atomic_kernelPKfPfi)
        /*0020*/ 	.word	0x00000000
.L_5:


//--------------------- .nv.compat                --------------------------
	.section	.nv.compat,"",@"SHT_CUDA_COMPAT_INFO"
	.align	4
        /*0000*/ 	.byte	0x02, 0x09, 0x00, 0x00, 0x02, 0x02, 0x01, 0x00, 0x02, 0x05, 0x05, 0x00, 0x03, 0x07, 0x01, 0x01
        /*0010*/ 	.byte	0x02, 0x03, 0x00, 0x00, 0x02, 0x06, 0x01, 0x00, 0x04, 0x0b, 0x08, 0x00, 0x09, 0x00, 0x00, 0x00
        /*0020*/ 	.byte	0x00, 0x00, 0x00, 0x00


//--------------------- .nv.info._Z17sum_atomic_kernelPKfPfi --------------------------
	.section	.nv.info._Z17sum_atomic_kernelPKfPfi,"",@"SHT_CUDA_INFO"
	.sectionflags	@""
	.align	4


	//----- nvinfo : EIATTR_CUDA_API_VERSION
	.align		4
        /*0000*/ 	.byte	0x04, 0x37
        /*0002*/ 	.short	(.L_7 - .L_6)
.L_6:
        /*0004*/ 	.word	0x00000082


	//----- nvinfo : EIATTR_KPARAM_INFO
	.align		4
.L_7:
        /*0008*/ 	.byte	0x04, 0x17
        /*000a*/ 	.short	(.L_9 - .L_8)
.L_8:
        /*000c*/ 	.word	0x00000000
        /*0010*/ 	.short	0x0002
        /*0012*/ 	.short	0x0010
        /*0014*/ 	.byte	0x00, 0xf0, 0x11, 0x00


	//----- nvinfo : EIATTR_KPARAM_INFO
	.align		4
.L_9:
        /*0018*/ 	.byte	0x04, 0x17
        /*001a*/ 	.short	(.L_11 - .L_10)
.L_10:
        /*001c*/ 	.word	0x00000000
        /*0020*/ 	.short	0x0001
        /*0022*/ 	.short	0x0008
        /*0024*/ 	.byte	0x00, 0xf5, 0x21, 0x00


	//----- nvinfo : EIATTR_KPARAM_INFO
	.align		4
.L_11:
        /*0028*/ 	.byte	0x04, 0x17
        /*002a*/ 	.short	(.L_13 - .L_12)
.L_12:
        /*002c*/ 	.word	0x00000000
        /*0030*/ 	.short	0x0000
        /*0032*/ 	.short	0x0000
        /*0034*/ 	.byte	0x00, 0xf5, 0x21, 0x00


	//----- nvinfo : EIATTR_SPARSE_MMA_MASK
	.align		4
.L_13:
        /*0038*/ 	.byte	0x03, 0x50
        /*003a*/ 	.short	0x0000


	//----- nvinfo : EIATTR_MAXREG_COUNT
	.align		4
        /*003c*/ 	.byte	0x03, 0x1b
        /*003e*/ 	.short	0x00ff


	//----- nvinfo : EIATTR_NUM_BARRIERS
	.align		4
        /*0040*/ 	.byte	0x02, 0x4c
        /*0042*/ 	.byte	0x01
	.zero		1


	//----- nvinfo : EIATTR_MERCURY_ISA_VERSION
	.align		4
        /*0044*/ 	.byte	0x03, 0x5f
        /*0046*/ 	.short	0x0101


	//----- nvinfo : EIATTR_VRC_CTA_INIT_COUNT
	.align		4
        /*0048*/ 	.byte	0x02, 0x4a
	.zero		1
	.zero		1


	//----- nvinfo : EIATTR_EXIT_INSTR_OFFSETS
	.align		4
        /*004c*/ 	.byte	0x04, 0x1c
        /*004e*/ 	.short	(.L_15 - .L_14)


	//   ....[0]....
.L_14:
        /*0050*/ 	.word	0x000002a0


	//   ....[1]....
        /*0054*/ 	.word	0x00000310


	//----- nvinfo : EIATTR_CRS_STACK_SIZE
	.align		4
.L_15:
        /*0058*/ 	.byte	0x04, 0x1e
        /*005a*/ 	.short	(.L_17 - .L_16)
.L_16:
        /*005c*/ 	.word	0x00000000


	//----- nvinfo : EIATTR_CBANK_PARAM_SIZE
	.align		4
.L_17:
        /*0060*/ 	.byte	0x03, 0x19
        /*0062*/ 	.short	0x0014


	//----- nvinfo : EIATTR_PARAM_CBANK
	.align		4
        /*0064*/ 	.byte	0x04, 0x0a
        /*0066*/ 	.short	(.L_19 - .L_18)
	.align		4
.L_18:
        /*0068*/ 	.word	index@(.nv.constant0._Z17sum_atomic_kernelPKfPfi)
        /*006c*/ 	.short	0x0380
        /*006e*/ 	.short	0x0014


	//----- nvinfo : EIATTR_SW_WAR
	.align		4
.L_19:
        /*0070*/ 	.byte	0x04, 0x36
        /*0072*/ 	.short	(.L_21 - .L_20)
.L_20:
        /*0074*/ 	.word	0x00000008
.L_21:


//--------------------- .nv.callgraph             --------------------------
	.section	.nv.callgraph,"",@"SHT_CUDA_CALLGRAPH"
	.align	4
	.sectionentsize	8
	.align		4
        /*0000*/ 	.word	0x00000000
	.align		4
        /*0004*/ 	.word	0xffffffff
	.align		4
        /*0008*/ 	.word	0x00000000
	.align		4
        /*000c*/ 	.word	0xfffffffe
	.align		4
        /*0010*/ 	.word	0x00000000
	.align		4
        /*0014*/ 	.word	0xfffffffd
	.align		4
        /*0018*/ 	.word	0x00000000
	.align		4
        /*001c*/ 	.word	0xfffffffc


//--------------------- .text._Z17sum_atomic_kernelPKfPfi --------------------------
	.section	.text._Z17sum_atomic_kernelPKfPfi,"ax",@progbits
	.align	128
        .global         _Z17sum_atomic_kernelPKfPfi
        .type           _Z17sum_atomic_kernelPKfPfi,@function
        .size           _Z17sum_atomic_kernelPKfPfi,(.L_x_6 - _Z17sum_atomic_kernelPKfPfi)
        .other          _Z17sum_atomic_kernelPKfPfi,@"STO_CUDA_ENTRY STV_DEFAULT"
_Z17sum_atomic_kernelPKfPfi:
.text._Z17sum_atomic_kernelPKfPfi:
[----:B------:R-:W-:Y:S01]  /*0000*/  LDC R1, c[0x0][0x37c] ;  /* 0x0000df00ff017b82 */ /* 0x000fe20000000800 */
[----:B------:R-:W0:Y:S07]  /*0010*/  S2R R9, SR_TID.X ;  /* 0x0000000000097919 */ /* 0x000e2e0000002100 */
[----:B------:R-:W0:Y:S01]  /*0020*/  S2UR UR4, SR_CTAID.X ;  /* 0x00000000000479c3 */ /* 0x000e220000002500 */
[----:B------:R-:W1:Y:S01]  /*0030*/  LDCU UR5, c[0x0][0x390] ;  /* 0x00007200ff0577ac */ /* 0x000e620008000800 */
[----:B------:R-:W-:Y:S01]  /*0040*/  BSSY.RECONVERGENT B0, `(.L_x_0) ;  /* 0x0000011000007945 */ /* 0x000fe20003800200 */
[----:B------:R-:W-:Y:S01]  /*0050*/  IMAD.MOV.U32 R7, RZ, RZ, RZ ;  /* 0x000000ffff077224 */ /* 0x000fe200078e00ff */
[----:B------:R-:W2:Y:S04]  /*0060*/  LDCU.64 UR6, c[0x0][0x358] ;  /* 0x00006b00ff0677ac */ /* 0x000ea80008000a00 */
[----:B------:R-:W0:Y:S02]  /*0070*/  LDC R6, c[0x0][0x360] ;  /* 0x0000d800ff067b82 */ /* 0x000e240000000800 */
[----:B0-----:R-:W-:-:S05]  /*0080*/  IMAD R0, R6, UR4, R9 ;  /* 0x0000000406007c24 */ /* 0x001fca000f8e0209 */
[----:B-1----:R-:W-:-:S13]  /*0090*/  ISETP.GE.AND P0, PT, R0, UR5, PT ;  /* 0x0000000500007c0c */ /* 0x002fda000bf06270 */
[----:B--2---:R-:W-:Y:S05]  /*00a0*/  @P0 BRA `(.L_x_1) ;  /* 0x0000000000280947 */ /* 0x004fea0003800000 */
[----:B------:R-:W0:Y:S01]  /*00b0*/  LDC.64 R4, c[0x0][0x380] ;  /* 0x0000e000ff047b82 */ /* 0x000e220000000a00 */
[----:B------:R-:W1:Y:S01]  /*00c0*/  LDCU UR4, c[0x0][0x370] ;  /* 0x00006e00ff0477ac */ /* 0x000e620008000800 */
[----:B------:R-:W-:Y:S02]  /*00d0*/  IMAD.MOV.U32 R7, RZ, RZ, RZ ;  /* 0x000000ffff077224 */ /* 0x000fe400078e00ff */
[----:B-1----:R-:W-:-:S07]  /*00e0*/  IMAD R11, R6, UR4, RZ ;  /* 0x00000004060b7c24 */ /* 0x002fce000f8e02ff */
.L_x_2:
[----:B0-----:R-:W-:-:S06]  /*00f0*/  IMAD.WIDE R2, R0, 0x4, R4 ;  /* 0x0000000400027825 */ /* 0x001fcc00078e0204 */
[----:B------:R-:W2:Y:S01]  /*0100*/  LDG.E R2, desc[UR6][R2.64] ;  /* 0x0000000602027981 */ /* 0x000ea2000c1e1900 */
[----:B------:R-:W-:-:S04]  /*0110*/  IADD3 R0, PT, PT, R11, R0, RZ ;  /* 0x000000000b007210 */ /* 0x000fc80007ffe0ff */
[----:B------:R-:W-:Y:S01]  /*0120*/  ISETP.GE.AND P0, PT, R0, UR5, PT ;  /* 0x0000000500007c0c */ /* 0x000fe2000bf06270 */
[----:B--2---:R-:W-:-:S12]  /*0130*/  FADD R7, R2, R7 ;  /* 0x0000000702077221 */ /* 0x004fd80000000000 */
[----:B------:R-:W-:Y:S05]  /*0140*/  @!P0 BRA `(.L_x_2) ;  /* 0xfffffffc00e88947 */ /* 0x000fea000383ffff */
.L_x_1:
[----:B------:R-:W-:Y:S05]  /*0150*/  BSYNC.RECONVERGENT B0 ;  /* 0x0000000000007941 */ /* 0x000fea0003800200 */
.L_x_0:
[----:B------:R-:W0:Y:S01]  /*0160*/  S2UR UR5, SR_CgaCtaId ;  /* 0x00000000000579c3 */ /* 0x000e220000008800 */
[----:B------:R-:W-:Y:S01]  /*0170*/  UMOV UR4, 0x400 ;  /* 0x0000040000047882 */ /* 0x000fe20000000000 */
[----:B------:R-:W-:Y:S02]  /*0180*/  ISETP.GE.U32.AND P1, PT, R6, 0x2, PT ;  /* 0x000000020600780c */ /* 0x000fe40003f26070 */
[----:B------:R-:W-:Y:S01]  /*0190*/  ISETP.NE.AND P0, PT, R9, RZ, PT ;  /* 0x000000ff0900720c */ /* 0x000fe20003f05270 */
[----:B0-----:R-:W-:-:S06]  /*01a0*/  ULEA UR4, UR5, UR4, 0x18 ;  /* 0x0000000405047291 */ /* 0x001fcc000f8ec0ff */
[----:B------:R-:W-:-:S05]  /*01b0*/  LEA R0, R9, UR4, 0x2 ;  /* 0x0000000409007c11 */ /* 0x000fca000f8e10ff */
[----:B------:R0:W-:Y:S01]  /*01c0*/  STS [R0], R7 ;  /* 0x0000000700007388 */ /* 0x0001e20000000800 */
[----:B------:R-:W-:Y:S06]  /*01d0*/  BAR.SYNC.DEFER_BLOCKING 0x0 ;  /* 0x0000000000007b1d */ /* 0x000fec0000010000 */
[----:B------:R-:W-:Y:S05]  /*01e0*/  @!P1 BRA `(.L_x_3) ;  /* 0x00000000002c9947 */ /* 0x000fea0003800000 */
.L_x_4:
[----:B------:R-:W-:-:S04]  /*01f0*/  SHF.R.U32.HI R4, RZ, 0x1, R6 ;  /* 0x00000001ff047819 */ /* 0x000fc80000011606 */
[----:B------:R-:W-:-:S13]  /*0200*/  ISETP.GE.U32.AND P1, PT, R9, R4, PT ;  /* 0x000000040900720c */ /* 0x000fda0003f26070 */
[----:B------:R-:W-:Y:S01]  /*0210*/  @!P1 IMAD R2, R4, 0x4, R0 ;  /* 0x0000000404029824 */ /* 0x000fe200078e0200 */
[----:B------:R-:W-:Y:S05]  /*0220*/  @!P1 LDS R3, [R0] ;  /* 0x0000000000039984 */ /* 0x000fea0000000800 */
[----:B------:R-:W1:Y:S02]  /*0230*/  @!P1 LDS R2, [R2] ;  /* 0x0000000002029984 */ /* 0x000e640000000800 */
[----:B-1----:R-:W-:-:S05]  /*0240*/  @!P1 FADD R3, R2, R3 ;  /* 0x0000000302039221 */ /* 0x002fca0000000000 */
[----:B------:R1:W-:Y:S01]  /*0250*/  @!P1 STS [R0], R3 ;  /* 0x0000000300009388 */ /* 0x0003e20000000800 */
[----:B------:R-:W-:Y:S01]  /*0260*/  BAR.SYNC.DEFER_BLOCKING 0x0 ;  /* 0x0000000000007b1d */ /* 0x000fe20000010000 */
[----:B------:R-:W-:Y:S02]  /*0270*/  ISETP.GT.U32.AND P1, PT, R6, 0x3, PT ;  /* 0x000000030600780c */ /* 0x000fe40003f24070 */
[----:B------:R-:W-:-:S11]  /*0280*/  MOV R6, R4 ;  /* 0x0000000400067202 */ /* 0x000fd60000000f00 */
[----:B-1----:R-:W-:Y:S05]  /*0290*/  @P1 BRA `(.L_x_4) ;  /* 0xfffffffc00d41947 */ /* 0x002fea000383ffff */
.L_x_3:
[----:B------:R-:W-:Y:S05]  /*02a0*/  @P0 EXIT ;  /* 0x000000000000094d */ /* 0x000fea0003800000 */
[----:B------:R-:W1:Y:S01]  /*02b0*/  S2UR UR5, SR_CgaCtaId ;  /* 0x00000000000579c3 */ /* 0x000e620000008800 */
[----:B------:R-:W-:-:S07]  /*02c0*/  UMOV UR4, 0x400 ;  /* 0x0000040000047882 */ /* 0x000fce0000000000 */
[----:B------:R-:W2:Y:S01]  /*02d0*/  LDC.64 R2, c[0x0][0x388] ;  /* 0x0000e200ff027b82 */ /* 0x000ea20000000a00 */
[----:B-1----:R-:W-:-:S09]  /*02e0*/  ULEA UR4, UR5, UR4, 0x18 ;  /* 0x0000000405047291 */ /* 0x002fd2000f8ec0ff */
[----:B------:R-:W2:Y:S04]  /*02f0*/  LDS R5, [UR4] ;  /* 0x00000004ff057984 */ /* 0x000ea80008000800 */
[----:B--2---:R-:W-:Y:S01]  /*0300*/  REDG.E.ADD.F32.FTZ.RN.STRONG.GPU desc[UR6][R2.64], R5 ;  /* 0x00000005020079a6 */ /* 0x004fe2000c12f306 */
[----:B------:R-:W-:Y:S05]  /*0310*/  EXIT ;  /* 0x000000000000794d */ /* 0x000fea0003800000 */
.L_x_5:
[----:B------:R-:W-:-:S00]  /*0320*/  BRA `(.L_x_5) ;  /* 0xfffffffc00fc7947 */ /* 0x000fc0000383ffff */
[----:B------:R-:W-:-:S00]  /*0330*/  NOP ;  /* 0x0000000000007918 */ /* 0x000fc00000000000 */
        /* <DEDUP_REMOVED lines=12> */
.L_x_6:


//--------------------- .nv.shared._Z17sum_atomic_kernelPKfPfi --------------------------
	.section	.nv.shared._Z17sum_atomic_kernelPKfPfi,"aw",@nobits
	.sectionflags	@""
	.align	16
	.zero		1024


//--------------------- .nv.shared.reserved.0     --------------------------
	.section	.nv.shared.reserved.0,"aw",@nobits
	.weak		__nv_reservedSMEM_offset_0_alias
	.size		__nv_reservedSMEM_offset_0_alias, 0, 64
	.other		__nv_reservedSMEM_offset_0_alias,@"STO_CUDA_RESERVED_SHARED STV_DEFAULT"
__nv_reservedSMEM_offset_0_alias:
	.zero		0
	.zero		64


//--------------------- .nv.constant0._Z17sum_atomic_kernelPKfPfi --------------------------
	.section	.nv.constant0._Z17sum_atomic_kernelPKfPfi,"a",@progbits
	.sectionflags	@""
	.align	4
.nv.constant0._Z17sum_atomic_kernelPKfPfi:
	.zero		916


//--------------------- SYMBOLS --------------------------

	.type		.nv.reservedSmem.offset0,@object
	.size		.nv.reservedSmem.offset0,0x4
	.type		.nv.reservedSmem.cap,@object
	.size		.nv.reservedSmem.cap,0x4
